//
// Generated by NVIDIA NVVM Compiler
//
// Compiler Build ID: CL-36424714
// Cuda compilation tools, release 13.0, V13.0.88
// Based on NVVM 20.0.0
//

.version 9.0
.target sm_100
.address_size 64

	// .globl	_Z10bit_reducePKjtPj

.visible .entry _Z10bit_reducePKjtPj(
	.param .u64 .ptr .align 1 _Z10bit_reducePKjtPj_param_0,
	.param .u16 _Z10bit_reducePKjtPj_param_1,
	.param .u64 .ptr .align 1 _Z10bit_reducePKjtPj_param_2
)
{
	.reg .pred 	%p<3>;
	.reg .b32 	%r<13>;
	.reg .b64 	%rd<13>;

	ld.param.u64 	%rd2, [_Z10bit_reducePKjtPj_param_0];
	ld.param.u64 	%rd3, [_Z10bit_reducePKjtPj_param_2];
	cvta.to.global.u64 	%rd1, %rd3;
	cvta.to.global.u64 	%rd4, %rd2;
	mov.u32 	%r3, %tid.x;
	mov.u32 	%r4, %ntid.x;
	mov.u32 	%r5, %ctaid.x;
	mad.lo.s32 	%r1, %r4, %r5, %r3;
	mul.wide.u32 	%rd5, %r1, 4;
	add.s64 	%rd6, %rd4, %rd5;
	ld.global.u32 	%r2, [%rd6];
	setp.gt.u32 	%p1, %r2, 255;
	@%p1 bra 	$L__BB0_2;
	add.s64 	%rd12, %rd1, %rd5;
	mov.b32 	%r12, 1;
	st.global.u32 	[%rd12], %r12;
	st.global.u8 	[%rd12+1], %r2;
	bra.uni 	$L__BB0_5;
$L__BB0_2:
	setp.gt.u32 	%p2, %r2, 65535;
	@%p2 bra 	$L__BB0_4;
	add.s64 	%rd10, %rd1, %rd5;
	mov.b32 	%r10, 2;
	st.global.u32 	[%rd10], %r10;
	shr.u32 	%r11, %r2, 8;
	st.global.u8 	[%rd10+2], %r11;
	st.global.u8 	[%rd10+1], %r2;
	bra.uni 	$L__BB0_5;
$L__BB0_4:
	add.s64 	%rd8, %rd1, %rd5;
	mov.b32 	%r6, 4;
	st.global.u32 	[%rd8], %r6;
	shr.u32 	%r7, %r2, 24;
	st.global.u8 	[%rd8+4], %r7;
	shr.u32 	%r8, %r2, 16;
	st.global.u8 	[%rd8+3], %r8;
	shr.u32 	%r9, %r2, 8;
	st.global.u8 	[%rd8+2], %r9;
	st.global.u8 	[%rd8+1], %r2;
$L__BB0_5:
	ret;

}


// ===== COMPILED SASS (sm_100) =====

	.target	sm_100

	.elftype	@"ET_EXEC"


//--------------------- .note.nv.tkinfo           --------------------------
	.section	.note.nv.tkinfo,"",@"SHT_NOTE"
	.sectionflags	@"SHF_NOTE_NV_TKINFO"
	.tkinfo
        /*0018*/ 	.word	0x00000002
        /*0030*/ 	.string	""
        /*0030*/ 	.string	"ptxas"
        /*0030*/ 	.string	"Cuda compilation tools, release 13.0, V13.0.88"
        /*0030*/ 	.string	"Build cuda_13.0.r13.0/compiler.36424714_0"
        /*0030*/ 	.string	"-arch sm_100 -m 64 "



//--------------------- .note.nv.cuinfo           --------------------------
	.section	.note.nv.cuinfo,"",@"SHT_NOTE"
	.sectionflags	@"SHF_NOTE_NV_CUINFO"
        /*0018*/ 	.short	0x0002
        /*001a*/ 	.short	0x0064
        /*001c*/ 	.short	0x0082
	.zero		2


//--------------------- .nv.info                  --------------------------
	.section	.nv.info,"",@"SHT_CUDA_INFO"
	.align	4


	//----- nvinfo : EIATTR_REGCOUNT
	.align		4
        /*0000*/ 	.byte	0x04, 0x2f
        /*0002*/ 	.short	(.L_1 - .L_0)
	.align		4
.L_0:
        /*0004*/ 	.word	index@(_Z10bit_reducePKjtPj)
        /*0008*/ 	.word	0x00000010


	//----- nvinfo : EIATTR_FRAME_SIZE
	.align		4
.L_1:
        /*000c*/ 	.byte	0x04, 0x11
        /*000e*/ 	.short	(.L_3 - .L_2)
	.align		4
.L_2:
        /*0010*/ 	.word	index@(_Z10bit_reducePKjtPj)
        /*0014*/ 	.word	0x00000000


	//----- nvinfo : EIATTR_MIN_STACK_SIZE
	.align		4
.L_3:
        /*0018*/ 	.byte	0x04, 0x12
        /*001a*/ 	.short	(.L_5 - .L_4)
	.align		4
.L_4:
        /*001c*/ 	.word	index@(_Z10bit_reducePKjtPj)
        /*0020*/ 	.word	0x00000000
.L_5:


//--------------------- .nv.compat                --------------------------
	.section	.nv.compat,"",@"SHT_CUDA_COMPAT_INFO"
	.align	4
        /*0000*/ 	.byte	0x02, 0x09, 0x00, 0x00, 0x02, 0x02, 0x01, 0x00, 0x02, 0x05, 0x05, 0x00, 0x03, 0x07, 0x01, 0x01
        /*0010*/ 	.byte	0x02, 0x03, 0x00, 0x00, 0x02, 0x06, 0x01, 0x00, 0x04, 0x0b, 0x08, 0x00, 0x09, 0x00, 0x00, 0x00
        /*0020*/ 	.byte	0x00, 0x00, 0x00, 0x00


//--------------------- .nv.info._Z10bit_reducePKjtPj --------------------------
	.section	.nv.info._Z10bit_reducePKjtPj,"",@"SHT_CUDA_INFO"
	.sectionflags	@""
	.align	4


	//----- nvinfo : EIATTR_CUDA_API_VERSION
	.align		4
        /*0000*/ 	.byte	0x04, 0x37
        /*0002*/ 	.short	(.L_7 - .L_6)
.L_6:
        /*0004*/ 	.word	0x00000082


	//----- nvinfo : EIATTR_KPARAM_INFO
	.align		4
.L_7:
        /*0008*/ 	.byte	0x04, 0x17
        /*000a*/ 	.short	(.L_9 - .L_8)
.L_8:
        /*000c*/ 	.word	0x00000000
        /*0010*/ 	.short	0x0002
        /*0012*/ 	.short	0x0010
        /*0014*/ 	.byte	0x00, 0xf5, 0x21, 0x00


	//----- nvinfo : EIATTR_KPARAM_INFO
	.align		4
.L_9:
        /*0018*/ 	.byte	0x04, 0x17
        /*001a*/ 	.short	(.L_11 - .L_10)
.L_10:
        /*001c*/ 	.word	0x00000000
        /*0020*/ 	.short	0x0001
        /*0022*/ 	.short	0x0008
        /*0024*/ 	.byte	0x00, 0xf0, 0x09, 0x00


	//----- nvinfo : EIATTR_KPARAM_INFO
	.align		4
.L_11:
        /*0028*/ 	.byte	0x04, 0x17
        /*002a*/ 	.short	(.L_13 - .L_12)
.L_12:
        /*002c*/ 	.word	0x00000000
        /*0030*/ 	.short	0x0000
        /*0032*/ 	.short	0x0000
        /*0034*/ 	.byte	0x00, 0xf5, 0x21, 0x00


	//----- nvinfo : EIATTR_SPARSE_MMA_MASK
	.align		4
.L_13:
        /*0038*/ 	.byte	0x03, 0x50
        /*003a*/ 	.short	0x0000


	//----- nvinfo : EIATTR_MAXREG_COUNT
	.align		4
        /*003c*/ 	.byte	0x03, 0x1b
        /*003e*/ 	.short	0x00ff


	//----- nvinfo : EIATTR_MERCURY_ISA_VERSION
	.align		4
        /*0040*/ 	.byte	0x03, 0x5f
        /*0042*/ 	.short	0x0101


	//----- nvinfo : EIATTR_VRC_CTA_INIT_COUNT
	.align		4
        /*0044*/ 	.byte	0x02, 0x4a
	.zero		1
	.zero		1


	//----- nvinfo : EIATTR_EXIT_INSTR_OFFSETS
	.align		4
        /*0048*/ 	.byte	0x04, 0x1c
        /*004a*/ 	.short	(.L_15 - .L_14)


	//   ....[0]....
.L_14:
        /*004c*/ 	.word	0x000000f0


	//   ....[1]....
        /*0050*/ 	.word	0x00000180


	//   ....[2]....
        /*0054*/ 	.word	0x00000240


	//----- nvinfo : EIATTR_CBANK_PARAM_SIZE
	.align		4
.L_15:
        /*0058*/ 	.byte	0x03, 0x19
        /*005a*/ 	.short	0x0018


	//----- nvinfo : EIATTR_PARAM_CBANK
	.align		4
        /*005c*/ 	.byte	0x04, 0x0a
        /*005e*/ 	.short	(.L_17 - .L_16)
	.align		4
.L_16:
        /*0060*/ 	.word	index@(.nv.constant0._Z10bit_reducePKjtPj)
        /*0064*/ 	.short	0x0380
        /*0066*/ 	.short	0x0018


	//----- nvinfo : EIATTR_SW_WAR
	.align		4
.L_17:
        /*0068*/ 	.byte	0x04, 0x36
        /*006a*/ 	.short	(.L_19 - .L_18)
.L_18:
        /*006c*/ 	.word	0x00000008
.L_19:


//--------------------- .nv.callgraph             --------------------------
	.section	.nv.callgraph,"",@"SHT_CUDA_CALLGRAPH"
	.align	4
	.sectionentsize	8
	.align		4
        /*0000*/ 	.word	0x00000000
	.align		4
        /*0004*/ 	.word	0xffffffff
	.align		4
        /*0008*/ 	.word	0x00000000
	.align		4
        /*000c*/ 	.word	0xfffffffe
	.align		4
        /*0010*/ 	.word	0x00000000
	.align		4
        /*0014*/ 	.word	0xfffffffd
	.align		4
        /*0018*/ 	.word	0x00000000
	.align		4
        /*001c*/ 	.word	0xfffffffc


//--------------------- .text._Z10bit_reducePKjtPj --------------------------
	.section	.text._Z10bit_reducePKjtPj,"ax",@progbits
	.align	128
        .global         _Z10bit_reducePKjtPj
        .type           _Z10bit_reducePKjtPj,@function
        .size           _Z10bit_reducePKjtPj,(.L_x_1 - _Z10bit_reducePKjtPj)
        .other          _Z10bit_reducePKjtPj,@"STO_CUDA_ENTRY STV_DEFAULT"
_Z10bit_reducePKjtPj:
.text._Z10bit_reducePKjtPj:
[----:B------:R-:W-:Y:S01]  /*0000*/  LDC R1, c[0x0][0x37c] ;  /* 0x0000df00ff017b82 */ /* 0x000fe20000000800 */
[----:B------:R-:W0:Y:S07]  /*0010*/  S2R R7, SR_TID.X ;  /* 0x0000000000077919 */ /* 0x000e2e0000002100 */
[----:B------:R-:W1:Y:S01]  /*0020*/  LDC.64 R2, c[0x0][0x380] ;  /* 0x0000e000ff027b82 */ /* 0x000e620000000a00 */
[----:B------:R-:W0:Y:S01]  /*0030*/  LDCU UR6, c[0x0][0x360] ;  /* 0x00006c00ff0677ac */ /* 0x000e220008000800 */
[----:B------:R-:W0:Y:S01]  /*0040*/  S2R R0, SR_CTAID.X ;  /* 0x0000000000007919 */ /* 0x000e220000002500 */
[----:B------:R-:W2:Y:S01]  /*0050*/  LDCU.64 UR4, c[0x0][0x358] ;  /* 0x00006b00ff0477ac */ /* 0x000ea20008000a00 */
[----:B0-----:R-:W-:-:S04]  /*0060*/  IMAD R7, R0, UR6, R7 ;  /* 0x0000000600077c24 */ /* 0x001fc8000f8e0207 */
[----:B-1----:R-:W-:-:S05]  /*0070*/  IMAD.WIDE.U32 R2, R7, 0x4, R2 ;  /* 0x0000000407027825 */ /* 0x002fca00078e0002 */
[----:B--2---:R-:W2:Y:S02]  /*0080*/  LDG.E R9, desc[UR4][R2.64] ;  /* 0x0000000402097981 */ /* 0x004ea4000c1e1900 */
[----:B--2---:R-:W-:-:S13]  /*0090*/  ISETP.GT.U32.AND P0, PT, R9, 0xff, PT ;  /* 0x000000ff0900780c */ /* 0x004fda0003f04070 */
[----:B------:R-:W0:Y:S01]  /*00a0*/  @!P0 LDC.64 R4, c[0x0][0x390] ;  /* 0x0000e400ff048b82 */ /* 0x000e220000000a00 */
[----:B------:R-:W-:Y:S02]  /*00b0*/  @!P0 IMAD.MOV.U32 R11, RZ, RZ, 0x1 ;  /* 0x00000001ff0b8424 */ /* 0x000fe400078e00ff */
[----:B0-----:R-:W-:-:S05]  /*00c0*/  @!P0 IMAD.WIDE.U32 R4, R7, 0x4, R4 ;  /* 0x0000000407048825 */ /* 0x001fca00078e0004 */
[----:B------:R0:W-:Y:S04]  /*00d0*/  @!P0 STG.E desc[UR4][R4.64], R11 ;  /* 0x0000000b04008986 */ /* 0x0001e8000c101904 */
[----:B------:R0:W-:Y:S01]  /*00e0*/  @!P0 STG.E.U8 desc[UR4][R4.64+0x1], R9 ;  /* 0x0000010904008986 */ /* 0x0001e2000c101104 */
[----:B------:R-:W-:Y:S05]  /*00f0*/  @!P0 EXIT ;  /* 0x000000000000894d */ /* 0x000fea0003800000 */
[----:B------:R-:W-:-:S13]  /*0100*/  ISETP.GT.U32.AND P0, PT, R9, 0xffff, PT ;  /* 0x0000ffff0900780c */ /* 0x000fda0003f04070 */
[----:B------:R-:W1:Y:S01]  /*0110*/  @!P0 LDC.64 R2, c[0x0][0x390] ;  /* 0x0000e400ff028b82 */ /* 0x000e620000000a00 */
[----:B0-----:R-:W-:Y:S02]  /*0120*/  @!P0 MOV R11, 0x2 ;  /* 0x00000002000b8802 */ /* 0x001fe40000000f00 */
[----:B------:R-:W-:Y:S01]  /*0130*/  @!P0 SHF.R.U32.HI R5, RZ, 0x8, R9 ;  /* 0x00000008ff058819 */ /* 0x000fe20000011609 */
[----:B-1----:R-:W-:-:S05]  /*0140*/  @!P0 IMAD.WIDE.U32 R2, R7, 0x4, R2 ;  /* 0x0000000407028825 */ /* 0x002fca00078e0002 */
[----:B------:R0:W-:Y:S04]  /*0150*/  @!P0 STG.E desc[UR4][R2.64], R11 ;  /* 0x0000000b02008986 */ /* 0x0001e8000c101904 */
[----:B------:R0:W-:Y:S04]  /*0160*/  @!P0 STG.E.U8 desc[UR4][R2.64+0x2], R5 ;  /* 0x0000020502008986 */ /* 0x0001e8000c101104 */
[----:B------:R0:W-:Y:S01]  /*0170*/  @!P0 STG.E.U8 desc[UR4][R2.64+0x1], R9 ;  /* 0x0000010902008986 */ /* 0x0001e2000c101104 */
[----:B------:R-:W-:Y:S05]  /*0180*/  @!P0 EXIT ;  /* 0x000000000000894d */ /* 0x000fea0003800000 */
[----:B0-----:R-:W0:Y:S01]  /*0190*/  LDC.64 R2, c[0x0][0x390] ;  /* 0x0000e400ff027b82 */ /* 0x001e220000000a00 */
[----:B------:R-:W-:Y:S01]  /*01a0*/  IMAD.MOV.U32 R11, RZ, RZ, 0x4 ;  /* 0x00000004ff0b7424 */ /* 0x000fe200078e00ff */
[--C-:B------:R-:W-:Y:S02]  /*01b0*/  SHF.R.U32.HI R5, RZ, 0x18, R9.reuse ;  /* 0x00000018ff057819 */ /* 0x100fe40000011609 */
[----:B------:R-:W-:Y:S01]  /*01c0*/  SHF.R.U32.HI R13, RZ, 0x8, R9 ;  /* 0x00000008ff0d7819 */ /* 0x000fe20000011609 */
[----:B0-----:R-:W-:Y:S01]  /*01d0*/  IMAD.WIDE.U32 R2, R7, 0x4, R2 ;  /* 0x0000000407027825 */ /* 0x001fe200078e0002 */
[----:B------:R-:W-:-:S04]  /*01e0*/  SHF.R.U32.HI R7, RZ, 0x10, R9 ;  /* 0x00000010ff077819 */ /* 0x000fc80000011609 */
[----:B------:R-:W-:Y:S04]  /*01f0*/  STG.E desc[UR4][R2.64], R11 ;  /* 0x0000000b02007986 */ /* 0x000fe8000c101904 */
[----:B------:R-:W-:Y:S04]  /*0200*/  STG.E.U8 desc[UR4][R2.64+0x4], R5 ;  /* 0x0000040502007986 */ /* 0x000fe8000c101104 */
[----:B------:R-:W-:Y:S04]  /*0210*/  STG.E.U8 desc[UR4][R2.64+0x3], R7 ;  /* 0x0000030702007986 */ /* 0x000fe8000c101104 */
[----:B------:R-:W-:Y:S04]  /*0220*/  STG.E.U8 desc[UR4][R2.64+0x2], R13 ;  /* 0x0000020d02007986 */ /* 0x000fe8000c101104 */
[----:B------:R-:W-:Y:S01]  /*0230*/  STG.E.U8 desc[UR4][R2.64+0x1], R9 ;  /* 0x0000010902007986 */ /* 0x000fe2000c101104 */
[----:B------:R-:W-:Y:S05]  /*0240*/  EXIT ;  /* 0x000000000000794d */ /* 0x000fea0003800000 */
.L_x_0:
[----:B------:R-:W-:-:S00]  /*0250*/  BRA `(.L_x_0) ;  /* 0xfffffffc00fc7947 */ /* 0x000fc0000383ffff */
[----:B------:R-:W-:-:S00]  /*0260*/  NOP ;  /* 0x0000000000007918 */ /* 0x000fc00000000000 */
        /* <DEDUP_REMOVED lines=9> */
.L_x_1:


//--------------------- .nv.shared.reserved.0     --------------------------
	.section	.nv.shared.reserved.0,"aw",@nobits
	.weak		__nv_reservedSMEM_offset_0_alias
	.size		__nv_reservedSMEM_offset_0_alias, 0, 64
	.other		__nv_reservedSMEM_offset_0_alias,@"STO_CUDA_RESERVED_SHARED STV_DEFAULT"
__nv_reservedSMEM_offset_0_alias:
	.zero		0
	.zero		64


//--------------------- .nv.constant0._Z10bit_reducePKjtPj --------------------------
	.section	.nv.constant0._Z10bit_reducePKjtPj,"a",@progbits
	.sectionflags	@""
	.align	4
.nv.constant0._Z10bit_reducePKjtPj:
	.zero		920


//--------------------- SYMBOLS --------------------------

	.type		.nv.reservedSmem.offset0,@object
	.size		.nv.reservedSmem.offset0,0x4
